//
// Generated by NVIDIA NVVM Compiler
//
// Compiler Build ID: CL-36424714
// Cuda compilation tools, release 13.0, V13.0.88
// Based on NVVM 20.0.0
//

.version 9.0
.target sm_100
.address_size 64

	// .globl	default_function_kernel_1

.visible .entry default_function_kernel_1(
	.param .u64 .ptr .align 1 default_function_kernel_1_param_0,
	.param .u64 .ptr .align 1 default_function_kernel_1_param_1
)
.maxntid 640
{
	.reg .pred 	%p<2>;
	.reg .b16 	%rs<7>;
	.reg .b32 	%r<3>;
	.reg .b32 	%f<6>;
	.reg .b64 	%rd<9>;

	ld.param.u64 	%rd3, [default_function_kernel_1_param_0];
	ld.param.u64 	%rd2, [default_function_kernel_1_param_1];
	cvta.to.global.u64 	%rd4, %rd3;
	mov.u32 	%r1, %tid.x;
	mul.wide.u32 	%rd5, %r1, 4;
	add.s64 	%rd1, %rd4, %rd5;
	ld.global.f32 	%f5, [%rd1];
	setp.gt.f32 	%p1, %f5, 0f00000000;
	@%p1 bra 	$L__BB0_2;
	cvta.to.global.u64 	%rd6, %rd2;
	cvt.u16.u32 	%rs1, %r1;
	mul.hi.u16 	%rs2, %rs1, 410;
	mul.lo.s16 	%rs3, %rs2, 160;
	sub.s16 	%rs4, %rs1, %rs3;
	mul.lo.s16 	%rs5, %rs4, 205;
	shr.u16 	%rs6, %rs5, 10;
	cvt.u32.u16 	%r2, %rs6;
	mul.wide.u32 	%rd7, %r2, 4;
	add.s64 	%rd8, %rd6, %rd7;
	ld.global.nc.f32 	%f4, [%rd8];
	mul.f32 	%f5, %f5, %f4;
$L__BB0_2:
	st.global.f32 	[%rd1], %f5;
	ret;

}
	// .globl	default_function_kernel_2
.visible .entry default_function_kernel_2(
	.param .u64 .ptr .align 1 default_function_kernel_2_param_0,
	.param .u64 .ptr .align 1 default_function_kernel_2_param_1
)
.maxntid 640
{
	.reg .b32 	%r<2>;
	.reg .b32 	%f<17>;
	.reg .b64 	%rd<8>;

	ld.param.u64 	%rd1, [default_function_kernel_2_param_0];
	ld.param.u64 	%rd2, [default_function_kernel_2_param_1];
	cvta.to.global.u64 	%rd3, %rd2;
	cvta.to.global.u64 	%rd4, %rd1;
	mov.u32 	%r1, %tid.x;
	mul.wide.u32 	%rd5, %r1, 4;
	add.s64 	%rd6, %rd4, %rd5;
	ld.global.nc.f32 	%f1, [%rd6];
	min.f32 	%f2, %f1, 0f40800000;
	max.f32 	%f3, %f2, 0fC0800000;
	mul.f32 	%f4, %f3, %f3;
	fma.rn.f32 	%f5, %f4, 0fAF95DF0A, 0f32EDFFEB;
	fma.rn.f32 	%f6, %f4, %f5, 0fB60CFF51;
	fma.rn.f32 	%f7, %f4, %f6, 0fB86EC2D1;
	fma.rn.f32 	%f8, %f4, %f7, 0fBA40AC62;
	fma.rn.f32 	%f9, %f4, %f8, 0fBB41A1F6;
	fma.rn.f32 	%f10, %f4, %f9, 0fBC83DBD2;
	mul.f32 	%f11, %f3, %f10;
	fma.rn.f32 	%f12, %f4, 0fB77460CB, 0fB95FBD26;
	fma.rn.f32 	%f13, %f4, %f12, 0fBADC924E;
	fma.rn.f32 	%f14, %f4, %f13, 0fBBF19BF7;
	fma.rn.f32 	%f15, %f4, %f14, 0fBC69B6A8;
	div.rn.f32 	%f16, %f11, %f15;
	add.s64 	%rd7, %rd3, %rd5;
	st.global.f32 	[%rd7], %f16;
	ret;

}
	// .globl	default_function_kernel
.visible .entry default_function_kernel(
	.param .u64 .ptr .align 1 default_function_kernel_param_0,
	.param .u64 .ptr .align 1 default_function_kernel_param_1
)
.maxntid 1024
{
	.reg .pred 	%p<2>;
	.reg .b16 	%rs<10>;
	.reg .b32 	%r<3>;
	.reg .b32 	%f<2>;
	.reg .b64 	%rd<12>;

	ld.param.u64 	%rd1, [default_function_kernel_param_0];
	ld.param.u64 	%rd2, [default_function_kernel_param_1];
	mov.u32 	%r1, %tid.x;
	setp.gt.u32 	%p1, %r1, 639;
	@%p1 bra 	$L__BB2_2;
	cvta.to.global.u64 	%rd3, %rd2;
	cvta.to.global.u64 	%rd4, %rd1;
	cvt.u16.u32 	%rs1, %r1;
	mul.hi.u16 	%rs2, %rs1, 410;
	mul.lo.s16 	%rs3, %rs2, 160;
	sub.s16 	%rs4, %rs1, %rs3;
	mul.lo.s16 	%rs5, %rs4, 205;
	shr.u16 	%rs6, %rs5, 10;
	cvt.u32.u16 	%r2, %rs6;
	mul.wide.u32 	%rd5, %r2, 12;
	mul.hi.u16 	%rs7, %rs1, 13108;
	mul.lo.s16 	%rs8, %rs7, 5;
	sub.s16 	%rs9, %rs1, %rs8;
	cvt.u64.u16 	%rd6, %rs9;
	add.s64 	%rd7, %rd5, %rd6;
	shl.b64 	%rd8, %rd7, 2;
	add.s64 	%rd9, %rd3, %rd8;
	ld.global.nc.f32 	%f1, [%rd9+56];
	mul.wide.u32 	%rd10, %r1, 4;
	add.s64 	%rd11, %rd4, %rd10;
	st.global.f32 	[%rd11], %f1;
$L__BB2_2:
	ret;

}


// ===== COMPILED SASS (sm_100) =====

	.target	sm_100

	.elftype	@"ET_EXEC"


//--------------------- .note.nv.tkinfo           --------------------------
	.section	.note.nv.tkinfo,"",@"SHT_NOTE"
	.sectionflags	@"SHF_NOTE_NV_TKINFO"
	.tkinfo
        /*0018*/ 	.word	0x00000002
        /*0030*/ 	.string	""
        /*0030*/ 	.string	"ptxas"
        /*0030*/ 	.string	"Cuda compilation tools, release 13.0, V13.0.88"
        /*0030*/ 	.string	"Build cuda_13.0.r13.0/compiler.36424714_0"
        /*0030*/ 	.string	"-arch sm_100 -m 64 "



//--------------------- .note.nv.cuinfo           --------------------------
	.section	.note.nv.cuinfo,"",@"SHT_NOTE"
	.sectionflags	@"SHF_NOTE_NV_CUINFO"
        /*0018*/ 	.short	0x0002
        /*001a*/ 	.short	0x0064
        /*001c*/ 	.short	0x0082
	.zero		2


//--------------------- .nv.info                  --------------------------
	.section	.nv.info,"",@"SHT_CUDA_INFO"
	.align	4


	//----- nvinfo : EIATTR_REGCOUNT
	.align		4
        /*0000*/ 	.byte	0x04, 0x2f
        /*0002*/ 	.short	(.L_1 - .L_0)
	.align		4
.L_0:
        /*0004*/ 	.word	index@(default_function_kernel_1)
        /*0008*/ 	.word	0x0000000c


	//----- nvinfo : EIATTR_FRAME_SIZE
	.align		4
.L_1:
        /*000c*/ 	.byte	0x04, 0x11
        /*000e*/ 	.short	(.L_3 - .L_2)
	.align		4
.L_2:
        /*0010*/ 	.word	index@(default_function_kernel_1)
        /*0014*/ 	.word	0x00000000


	//----- nvinfo : EIATTR_REGCOUNT
	.align		4
.L_3:
        /*0018*/ 	.byte	0x04, 0x2f
        /*001a*/ 	.short	(.L_5 - .L_4)
	.align		4
.L_4:
        /*001c*/ 	.word	index@(default_function_kernel_2)
        /*0020*/ 	.word	0x00000010


	//----- nvinfo : EIATTR_FRAME_SIZE
	.align		4
.L_5:
        /*0024*/ 	.byte	0x04, 0x11
        /*0026*/ 	.short	(.L_7 - .L_6)
	.align		4
.L_6:
        /*0028*/ 	.word	index@($__internal_0_$__cuda_sm3x_div_rn_noftz_f32_slowpath)
        /*002c*/ 	.word	0x00000000


	//----- nvinfo : EIATTR_FRAME_SIZE
	.align		4
.L_7:
        /*0030*/ 	.byte	0x04, 0x11
        /*0032*/ 	.short	(.L_9 - .L_8)
	.align		4
.L_8:
        /*0034*/ 	.word	index@(default_function_kernel_2)
        /*0038*/ 	.word	0x00000000


	//----- nvinfo : EIATTR_REGCOUNT
	.align		4
.L_9:
        /*003c*/ 	.byte	0x04, 0x2f
        /*003e*/ 	.short	(.L_11 - .L_10)
	.align		4
.L_10:
        /*0040*/ 	.word	index@(default_function_kernel)
        /*0044*/ 	.word	0x00000008


	//----- nvinfo : EIATTR_FRAME_SIZE
	.align		4
.L_11:
        /*0048*/ 	.byte	0x04, 0x11
        /*004a*/ 	.short	(.L_13 - .L_12)
	.align		4
.L_12:
        /*004c*/ 	.word	index@(default_function_kernel)
        /*0050*/ 	.word	0x00000000


	//----- nvinfo : EIATTR_MIN_STACK_SIZE
	.align		4
.L_13:
        /*0054*/ 	.byte	0x04, 0x12
        /*0056*/ 	.short	(.L_15 - .L_14)
	.align		4
.L_14:
        /*0058*/ 	.word	index@(default_function_kernel)
        /*005c*/ 	.word	0x00000000


	//----- nvinfo : EIATTR_MIN_STACK_SIZE
	.align		4
.L_15:
        /*0060*/ 	.byte	0x04, 0x12
        /*0062*/ 	.short	(.L_17 - .L_16)
	.align		4
.L_16:
        /*0064*/ 	.word	index@(default_function_kernel_2)
        /*0068*/ 	.word	0x00000000


	//----- nvinfo : EIATTR_MIN_STACK_SIZE
	.align		4
.L_17:
        /*006c*/ 	.byte	0x04, 0x12
        /*006e*/ 	.short	(.L_19 - .L_18)
	.align		4
.L_18:
        /*0070*/ 	.word	index@(default_function_kernel_1)
        /*0074*/ 	.word	0x00000000
.L_19:


//--------------------- .nv.compat                --------------------------
	.section	.nv.compat,"",@"SHT_CUDA_COMPAT_INFO"
	.align	4
        /*0000*/ 	.byte	0x02, 0x09, 0x00, 0x00, 0x02, 0x02, 0x01, 0x00, 0x02, 0x05, 0x05, 0x00, 0x03, 0x07, 0x01, 0x01
        /*0010*/ 	.byte	0x02, 0x03, 0x00, 0x00, 0x02, 0x06, 0x01, 0x00, 0x04, 0x0b, 0x08, 0x00, 0x01, 0x00, 0x00, 0x00
        /*0020*/ 	.byte	0x00, 0x00, 0x00, 0x00


//--------------------- .nv.info.default_function_kernel --------------------------
	.section	.nv.info.default_function_kernel,"",@"SHT_CUDA_INFO"
	.sectionflags	@""
	.align	4


	//----- nvinfo : EIATTR_CUDA_API_VERSION
	.align		4
        /*0000*/ 	.byte	0x04, 0x37
        /*0002*/ 	.short	(.L_21 - .L_20)
.L_20:
        /*0004*/ 	.word	0x00000082


	//----- nvinfo : EIATTR_KPARAM_INFO
	.align		4
.L_21:
        /*0008*/ 	.byte	0x04, 0x17
        /*000a*/ 	.short	(.L_23 - .L_22)
.L_22:
        /*000c*/ 	.word	0x00000000
        /*0010*/ 	.short	0x0001
        /*0012*/ 	.short	0x0008
        /*0014*/ 	.byte	0x00, 0xf5, 0x21, 0x00


	//----- nvinfo : EIATTR_KPARAM_INFO
	.align		4
.L_23:
        /*0018*/ 	.byte	0x04, 0x17
        /*001a*/ 	.short	(.L_25 - .L_24)
.L_24:
        /*001c*/ 	.word	0x00000000
        /*0020*/ 	.short	0x0000
        /*0022*/ 	.short	0x0000
        /*0024*/ 	.byte	0x00, 0xf5, 0x21, 0x00


	//----- nvinfo : EIATTR_SPARSE_MMA_MASK
	.align		4
.L_25:
        /*0028*/ 	.byte	0x03, 0x50
        /*002a*/ 	.short	0x0000


	//----- nvinfo : EIATTR_MAXREG_COUNT
	.align		4
        /*002c*/ 	.byte	0x03, 0x1b
        /*002e*/ 	.short	0x0040


	//----- nvinfo : EIATTR_MERCURY_ISA_VERSION
	.align		4
        /*0030*/ 	.byte	0x03, 0x5f
        /*0032*/ 	.short	0x0101


	//----- nvinfo : EIATTR_VRC_CTA_INIT_COUNT
	.align		4
        /*0034*/ 	.byte	0x02, 0x4a
	.zero		1
	.zero		1


	//----- nvinfo : EIATTR_EXIT_INSTR_OFFSETS
	.align		4
        /*0038*/ 	.byte	0x04, 0x1c
        /*003a*/ 	.short	(.L_27 - .L_26)


	//   ....[0]....
.L_26:
        /*003c*/ 	.word	0x00000030


	//   ....[1]....
        /*0040*/ 	.word	0x00000250


	//----- nvinfo : EIATTR_MAX_THREADS
	.align		4
.L_27:
        /*0044*/ 	.byte	0x04, 0x05
        /*0046*/ 	.short	(.L_29 - .L_28)
.L_28:
        /*0048*/ 	.word	0x00000400
        /*004c*/ 	.word	0x00000001
        /*0050*/ 	.word	0x00000001


	//----- nvinfo : EIATTR_CBANK_PARAM_SIZE
	.align		4
.L_29:
        /*0054*/ 	.byte	0x03, 0x19
        /*0056*/ 	.short	0x0010


	//----- nvinfo : EIATTR_PARAM_CBANK
	.align		4
        /*0058*/ 	.byte	0x04, 0x0a
        /*005a*/ 	.short	(.L_31 - .L_30)
	.align		4
.L_30:
        /*005c*/ 	.word	index@(.nv.constant0.default_function_kernel)
        /*0060*/ 	.short	0x0380
        /*0062*/ 	.short	0x0010


	//----- nvinfo : EIATTR_SW_WAR
	.align		4
.L_31:
        /*0064*/ 	.byte	0x04, 0x36
        /*0066*/ 	.short	(.L_33 - .L_32)
.L_32:
        /*0068*/ 	.word	0x00000008
.L_33:


//--------------------- .nv.info.default_function_kernel_2 --------------------------
	.section	.nv.info.default_function_kernel_2,"",@"SHT_CUDA_INFO"
	.sectionflags	@""
	.align	4


	//----- nvinfo : EIATTR_CUDA_API_VERSION
	.align		4
        /*0000*/ 	.byte	0x04, 0x37
        /*0002*/ 	.short	(.L_35 - .L_34)
.L_34:
        /*0004*/ 	.word	0x00000082


	//----- nvinfo : EIATTR_KPARAM_INFO
	.align		4
.L_35:
        /*0008*/ 	.byte	0x04, 0x17
        /*000a*/ 	.short	(.L_37 - .L_36)
.L_36:
        /*000c*/ 	.word	0x00000000
        /*0010*/ 	.short	0x0001
        /*0012*/ 	.short	0x0008
        /*0014*/ 	.byte	0x00, 0xf5, 0x21, 0x00


	//----- nvinfo : EIATTR_KPARAM_INFO
	.align		4
.L_37:
        /*0018*/ 	.byte	0x04, 0x17
        /*001a*/ 	.short	(.L_39 - .L_38)
.L_38:
        /*001c*/ 	.word	0x00000000
        /*0020*/ 	.short	0x0000
        /*0022*/ 	.short	0x0000
        /*0024*/ 	.byte	0x00, 0xf5, 0x21, 0x00


	//----- nvinfo : EIATTR_SPARSE_MMA_MASK
	.align		4
.L_39:
        /*0028*/ 	.byte	0x03, 0x50
        /*002a*/ 	.short	0x0000


	//----- nvinfo : EIATTR_MAXREG_COUNT
	.align		4
        /*002c*/ 	.byte	0x03, 0x1b
        /*002e*/ 	.short	0x0060


	//----- nvinfo : EIATTR_MERCURY_ISA_VERSION
	.align		4
        /*0030*/ 	.byte	0x03, 0x5f
        /*0032*/ 	.short	0x0101


	//----- nvinfo : EIATTR_VRC_CTA_INIT_COUNT
	.align		4
        /*0034*/ 	.byte	0x02, 0x4a
	.zero		1
	.zero		1


	//----- nvinfo : EIATTR_EXIT_INSTR_OFFSETS
	.align		4
        /*0038*/ 	.byte	0x04, 0x1c
        /*003a*/ 	.short	(.L_41 - .L_40)


	//   ....[0]....
.L_40:
        /*003c*/ 	.word	0x00000260


	//----- nvinfo : EIATTR_MAX_THREADS
	.align		4
.L_41:
        /*0040*/ 	.byte	0x04, 0x05
        /*0042*/ 	.short	(.L_43 - .L_42)
.L_42:
        /*0044*/ 	.word	0x00000280
        /*0048*/ 	.word	0x00000001
        /*004c*/ 	.word	0x00000001


	//----- nvinfo : EIATTR_CRS_STACK_SIZE
	.align		4
.L_43:
        /*0050*/ 	.byte	0x04, 0x1e
        /*0052*/ 	.short	(.L_45 - .L_44)
.L_44:
        /*0054*/ 	.word	0x00000000


	//----- nvinfo : EIATTR_CBANK_PARAM_SIZE
	.align		4
.L_45:
        /*0058*/ 	.byte	0x03, 0x19
        /*005a*/ 	.short	0x0010


	//----- nvinfo : EIATTR_PARAM_CBANK
	.align		4
        /*005c*/ 	.byte	0x04, 0x0a
        /*005e*/ 	.short	(.L_47 - .L_46)
	.align		4
.L_46:
        /*0060*/ 	.word	index@(.nv.constant0.default_function_kernel_2)
        /*0064*/ 	.short	0x0380
        /*0066*/ 	.short	0x0010


	//----- nvinfo : EIATTR_SW_WAR
	.align		4
.L_47:
        /*0068*/ 	.byte	0x04, 0x36
        /*006a*/ 	.short	(.L_49 - .L_48)
.L_48:
        /*006c*/ 	.word	0x00000008
.L_49:


//--------------------- .nv.info.default_function_kernel_1 --------------------------
	.section	.nv.info.default_function_kernel_1,"",@"SHT_CUDA_INFO"
	.sectionflags	@""
	.align	4


	//----- nvinfo : EIATTR_CUDA_API_VERSION
	.align		4
        /*0000*/ 	.byte	0x04, 0x37
        /*0002*/ 	.short	(.L_51 - .L_50)
.L_50:
        /*0004*/ 	.word	0x00000082


	//----- nvinfo : EIATTR_KPARAM_INFO
	.align		4
.L_51:
        /*0008*/ 	.byte	0x04, 0x17
        /*000a*/ 	.short	(.L_53 - .L_52)
.L_52:
        /*000c*/ 	.word	0x00000000
        /*0010*/ 	.short	0x0001
        /*0012*/ 	.short	0x0008
        /*0014*/ 	.byte	0x00, 0xf5, 0x21, 0x00


	//----- nvinfo : EIATTR_KPARAM_INFO
	.align		4
.L_53:
        /*0018*/ 	.byte	0x04, 0x17
        /*001a*/ 	.short	(.L_55 - .L_54)
.L_54:
        /*001c*/ 	.word	0x00000000
        /*0020*/ 	.short	0x0000
        /*0022*/ 	.short	0x0000
        /*0024*/ 	.byte	0x00, 0xf5, 0x21, 0x00


	//----- nvinfo : EIATTR_SPARSE_MMA_MASK
	.align		4
.L_55:
        /*0028*/ 	.byte	0x03, 0x50
        /*002a*/ 	.short	0x0000


	//----- nvinfo : EIATTR_MAXREG_COUNT
	.align		4
        /*002c*/ 	.byte	0x03, 0x1b
        /*002e*/ 	.short	0x0060


	//----- nvinfo : EIATTR_MERCURY_ISA_VERSION
	.align		4
        /*0030*/ 	.byte	0x03, 0x5f
        /*0032*/ 	.short	0x0101


	//----- nvinfo : EIATTR_VRC_CTA_INIT_COUNT
	.align		4
        /*0034*/ 	.byte	0x02, 0x4a
	.zero		1
	.zero		1


	//----- nvinfo : EIATTR_EXIT_INSTR_OFFSETS
	.align		4
        /*0038*/ 	.byte	0x04, 0x1c
        /*003a*/ 	.short	(.L_57 - .L_56)


	//   ....[0]....
.L_56:
        /*003c*/ 	.word	0x000001c0


	//----- nvinfo : EIATTR_MAX_THREADS
	.align		4
.L_57:
        /*0040*/ 	.byte	0x04, 0x05
        /*0042*/ 	.short	(.L_59 - .L_58)
.L_58:
        /*0044*/ 	.word	0x00000280
        /*0048*/ 	.word	0x00000001
        /*004c*/ 	.word	0x00000001


	//----- nvinfo : EIATTR_CRS_STACK_SIZE
	.align		4
.L_59:
        /*0050*/ 	.byte	0x04, 0x1e
        /*0052*/ 	.short	(.L_61 - .L_60)
.L_60:
        /*0054*/ 	.word	0x00000000


	//----- nvinfo : EIATTR_CBANK_PARAM_SIZE
	.align		4
.L_61:
        /*0058*/ 	.byte	0x03, 0x19
        /*005a*/ 	.short	0x0010


	//----- nvinfo : EIATTR_PARAM_CBANK
	.align		4
        /*005c*/ 	.byte	0x04, 0x0a
        /*005e*/ 	.short	(.L_63 - .L_62)
	.align		4
.L_62:
        /*0060*/ 	.word	index@(.nv.constant0.default_function_kernel_1)
        /*0064*/ 	.short	0x0380
        /*0066*/ 	.short	0x0010


	//----- nvinfo : EIATTR_SW_WAR
	.align		4
.L_63:
        /*0068*/ 	.byte	0x04, 0x36
        /*006a*/ 	.short	(.L_65 - .L_64)
.L_64:
        /*006c*/ 	.word	0x00000008
.L_65:


//--------------------- .nv.callgraph             --------------------------
	.section	.nv.callgraph,"",@"SHT_CUDA_CALLGRAPH"
	.align	4
	.sectionentsize	8
	.align		4
        /*0000*/ 	.word	0x00000000
	.align		4
        /*0004*/ 	.word	0xffffffff
	.align		4
        /*0008*/ 	.word	0x00000000
	.align		4
        /*000c*/ 	.word	0xfffffffe
	.align		4
        /*0010*/ 	.word	0x00000000
	.align		4
        /*0014*/ 	.word	0xfffffffd
	.align		4
        /*0018*/ 	.word	0x00000000
	.align		4
        /*001c*/ 	.word	0xfffffffc


//--------------------- .text.default_function_kernel --------------------------
	.section	.text.default_function_kernel,"ax",@progbits
	.align	128
        .global         default_function_kernel
        .type           default_function_kernel,@function
        .size           default_function_kernel,(.L_x_19 - default_function_kernel)
        .other          default_function_kernel,@"STO_CUDA_ENTRY STV_DEFAULT"
default_function_kernel:
.text.default_function_kernel:
[----:B------:R-:W-:Y:S01]  /*0000*/  LDC R1, c[0x0][0x37c] ;  /* 0x0000df00ff017b82 */ /* 0x000fe20000000800 */
[----:B------:R-:W0:Y:S02]  /*0010*/  S2R R0, SR_TID.X ;  /* 0x0000000000007919 */ /* 0x000e240000002100 */
[----:B0-----:R-:W-:-:S13]  /*0020*/  ISETP.GT.U32.AND P0, PT, R0, 0x27f, PT ;  /* 0x0000027f0000780c */ /* 0x001fda0003f04070 */
[----:B------:R-:W-:Y:S05]  /*0030*/  @P0 EXIT ;  /* 0x000000000000094d */ /* 0x000fea0003800000 */
[----:B------:R-:W-:Y:S01]  /*0040*/  LOP3.LUT R3, R0, 0xffff, RZ, 0xc0, !PT ;  /* 0x0000ffff00037812 */ /* 0x000fe200078ec0ff */
[----:B------:R-:W0:Y:S04]  /*0050*/  LDCU.64 UR6, c[0x0][0x388] ;  /* 0x00007100ff0677ac */ /* 0x000e280008000a00 */
[C---:B------:R-:W-:Y:S01]  /*0060*/  IMAD R2, R3.reuse, 0x19a, RZ ;  /* 0x0000019a03027824 */ /* 0x040fe200078e02ff */
[----:B------:R-:W1:Y:S01]  /*0070*/  LDCU.64 UR4, c[0x0][0x358] ;  /* 0x00006b00ff0477ac */ /* 0x000e620008000a00 */
[----:B------:R-:W-:-:S03]  /*0080*/  IMAD R3, R3, 0x3334, RZ ;  /* 0x0000333403037824 */ /* 0x000fc600078e02ff */
[----:B------:R-:W-:-:S04]  /*0090*/  SHF.R.U32.HI R2, RZ, 0x10, R2 ;  /* 0x00000010ff027819 */ /* 0x000fc80000011602 */
[----:B------:R-:W-:-:S05]  /*00a0*/  PRMT R2, R2, 0x9910, RZ ;  /* 0x0000991002027816 */ /* 0x000fca00000000ff */
[----:B------:R-:W-:-:S04]  /*00b0*/  IMAD R2, R2, 0xa0, RZ ;  /* 0x000000a002027824 */ /* 0x000fc800078e02ff */
[----:B------:R-:W-:Y:S01]  /*00c0*/  IMAD.MOV R4, RZ, RZ, -R2 ;  /* 0x000000ffff047224 */ /* 0x000fe200078e0a02 */
[----:B------:R-:W-:-:S04]  /*00d0*/  SHF.R.U32.HI R2, RZ, 0x10, R3 ;  /* 0x00000010ff027819 */ /* 0x000fc80000011603 */
[----:B------:R-:W-:Y:S02]  /*00e0*/  PRMT R3, R4, 0x7710, RZ ;  /* 0x0000771004037816 */ /* 0x000fe400000000ff */
[----:B------:R-:W-:-:S03]  /*00f0*/  PRMT R4, R2, 0x9910, RZ ;  /* 0x0000991002047816 */ /* 0x000fc600000000ff */
[----:B------:R-:W-:Y:S02]  /*0100*/  IMAD.IADD R2, R3, 0x1, R0 ;  /* 0x0000000103027824 */ /* 0x000fe400078e0200 */
[----:B------:R-:W-:-:S03]  /*0110*/  IMAD.MOV.U32 R3, RZ, RZ, R4 ;  /* 0x000000ffff037224 */ /* 0x000fc600078e0004 */
[----:B------:R-:W-:Y:S01]  /*0120*/  PRMT R4, R2, 0x9910, RZ ;  /* 0x0000991002047816 */ /* 0x000fe200000000ff */
[----:B------:R-:W-:-:S04]  /*0130*/  IMAD R2, R3, 0x5, RZ ;  /* 0x0000000503027824 */ /* 0x000fc800078e02ff */
[----:B------:R-:W-:Y:S02]  /*0140*/  IMAD.MOV.U32 R3, RZ, RZ, R4 ;  /* 0x000000ffff037224 */ /* 0x000fe400078e0004 */
[----:B------:R-:W-:Y:S02]  /*0150*/  IMAD.MOV R5, RZ, RZ, -R2 ;  /* 0x000000ffff057224 */ /* 0x000fe400078e0a02 */
[----:B------:R-:W-:-:S03]  /*0160*/  IMAD R2, R3, 0xcd, RZ ;  /* 0x000000cd03027824 */ /* 0x000fc600078e02ff */
[----:B------:R-:W-:Y:S02]  /*0170*/  PRMT R5, R5, 0x7710, RZ ;  /* 0x0000771005057816 */ /* 0x000fe400000000ff */
[----:B------:R-:W-:-:S03]  /*0180*/  LOP3.LUT R3, R2, 0xffff, RZ, 0xc0, !PT ;  /* 0x0000ffff02037812 */ /* 0x000fc600078ec0ff */
[----:B------:R-:W-:Y:S01]  /*0190*/  IMAD.IADD R2, R5, 0x1, R0 ;  /* 0x0000000105027824 */ /* 0x000fe200078e0200 */
[----:B------:R-:W-:-:S04]  /*01a0*/  SHF.R.U32.HI R3, RZ, 0xa, R3 ;  /* 0x0000000aff037819 */ /* 0x000fc80000011603 */
[----:B------:R-:W-:Y:S02]  /*01b0*/  LOP3.LUT R2, R2, 0xffff, RZ, 0xc0, !PT ;  /* 0x0000ffff02027812 */ /* 0x000fe400078ec0ff */
[----:B------:R-:W-:Y:S01]  /*01c0*/  LOP3.LUT R5, R3, 0xffff, RZ, 0xc0, !PT ;  /* 0x0000ffff03057812 */ /* 0x000fe200078ec0ff */
[----:B------:R-:W-:-:S04]  /*01d0*/  IMAD.MOV.U32 R3, RZ, RZ, RZ ;  /* 0x000000ffff037224 */ /* 0x000fc800078e00ff */
[----:B------:R-:W-:-:S03]  /*01e0*/  IMAD.WIDE.U32 R2, R5, 0xc, R2 ;  /* 0x0000000c05027825 */ /* 0x000fc600078e0002 */
[----:B0-----:R-:W-:-:S04]  /*01f0*/  LEA R4, P0, R2, UR6, 0x2 ;  /* 0x0000000602047c11 */ /* 0x001fc8000f8010ff */
[----:B------:R-:W-:Y:S02]  /*0200*/  LEA.HI.X R5, R2, UR7, R3, 0x2, P0 ;  /* 0x0000000702057c11 */ /* 0x000fe400080f1403 */
[----:B------:R-:W0:Y:S04]  /*0210*/  LDC.64 R2, c[0x0][0x380] ;  /* 0x0000e000ff027b82 */ /* 0x000e280000000a00 */
[----:B-1----:R-:W2:Y:S01]  /*0220*/  LDG.E.CONSTANT R5, desc[UR4][R4.64+0x38] ;  /* 0x0000380404057981 */ /* 0x002ea2000c1e9900 */
[----:B0-----:R-:W-:-:S05]  /*0230*/  IMAD.WIDE.U32 R2, R0, 0x4, R2 ;  /* 0x0000000400027825 */ /* 0x001fca00078e0002 */
[----:B--2---:R-:W-:Y:S01]  /*0240*/  STG.E desc[UR4][R2.64], R5 ;  /* 0x0000000502007986 */ /* 0x004fe2000c101904 */
[----:B------:R-:W-:Y:S05]  /*0250*/  EXIT ;  /* 0x000000000000794d */ /* 0x000fea0003800000 */
.L_x_0:
[----:B------:R-:W-:-:S00]  /*0260*/  BRA `(.L_x_0) ;  /* 0xfffffffc00fc7947 */ /* 0x000fc0000383ffff */
[----:B------:R-:W-:-:S00]  /*0270*/  NOP ;  /* 0x0000000000007918 */ /* 0x000fc00000000000 */
        /* <DEDUP_REMOVED lines=8> */
.L_x_19:


//--------------------- .text.default_function_kernel_2 --------------------------
	.section	.text.default_function_kernel_2,"ax",@progbits
	.align	128
        .global         default_function_kernel_2
        .type           default_function_kernel_2,@function
        .size           default_function_kernel_2,(.L_x_18 - default_function_kernel_2)
        .other          default_function_kernel_2,@"STO_CUDA_ENTRY STV_DEFAULT"
default_function_kernel_2:
.text.default_function_kernel_2:
[----:B------:R-:W-:Y:S01]  /*0000*/  LDC R1, c[0x0][0x37c] ;  /* 0x0000df00ff017b82 */ /* 0x000fe20000000800 */
[----:B------:R-:W0:Y:S07]  /*0010*/  S2R R2, SR_TID.X ;  /* 0x0000000000027919 */ /* 0x000e2e0000002100 */
[----:B------:R-:W0:Y:S01]  /*0020*/  LDC.64 R4, c[0x0][0x380] ;  /* 0x0000e000ff047b82 */ /* 0x000e220000000a00 */
[----:B------:R-:W1:Y:S01]  /*0030*/  LDCU.64 UR4, c[0x0][0x358] ;  /* 0x00006b00ff0477ac */ /* 0x000e620008000a00 */
[----:B0-----:R-:W-:-:S06]  /*0040*/  IMAD.WIDE.U32 R4, R2, 0x4, R4 ;  /* 0x0000000402047825 */ /* 0x001fcc00078e0004 */
[----:B-1----:R-:W2:Y:S01]  /*0050*/  LDG.E.CONSTANT R4, desc[UR4][R4.64] ;  /* 0x0000000404047981 */ /* 0x002ea2000c1e9900 */
[----:B------:R-:W-:Y:S01]  /*0060*/  IMAD.MOV.U32 R6, RZ, RZ, 0x377460cb ;  /* 0x377460cbff067424 */ /* 0x000fe200078e00ff */
[----:B------:R-:W-:Y:S01]  /*0070*/  BSSY.RECONVERGENT B0, `(.L_x_1) ;  /* 0x000001b000007945 */ /* 0x000fe20003800200 */
[----:B------:R-:W-:Y:S01]  /*0080*/  IMAD.MOV.U32 R10, RZ, RZ, 0x2f95df0a ;  /* 0x2f95df0aff0a7424 */ /* 0x000fe200078e00ff */
[----:B--2---:R-:W-:-:S04]  /*0090*/  FMNMX R0, R4, 4, PT ;  /* 0x4080000004007809 */ /* 0x004fc80003800000 */
[----:B------:R-:W-:-:S05]  /*00a0*/  FMNMX R0, R0, -4, !PT ;  /* 0xc080000000007809 */ /* 0x000fca0007800000 */
[----:B------:R-:W-:-:S04]  /*00b0*/  FMUL R3, R0, R0 ;  /* 0x0000000000037220 */ /* 0x000fc80000400000 */
[----:B------:R-:W-:-:S04]  /*00c0*/  FFMA R6, R3, -R6, -0.0002133740053977817297 ;  /* 0xb95fbd2603067423 */ /* 0x000fc80000000806 */
[----:B------:R-:W-:-:S04]  /*00d0*/  FFMA R6, R3, R6, -0.0016828270163387060165 ;  /* 0xbadc924e03067423 */ /* 0x000fc80000000006 */
[C---:B------:R-:W-:Y:S01]  /*00e0*/  FFMA R8, R3.reuse, R6, -0.0073733287863433361053 ;  /* 0xbbf19bf703087423 */ /* 0x040fe20000000006 */
[----:B------:R-:W-:-:S03]  /*00f0*/  FFMA R6, R3, -R10, 2.7706809291316858435e-08 ;  /* 0x32edffeb03067423 */ /* 0x000fc6000000080a */
[C---:B------:R-:W-:Y:S01]  /*0100*/  FFMA R7, R3.reuse, R8, -0.014264740049839019775 ;  /* 0xbc69b6a803077423 */ /* 0x040fe20000000008 */
[----:B------:R-:W-:-:S03]  /*0110*/  FFMA R6, R3, R6, -2.1010239379393169656e-06 ;  /* 0xb60cff5103067423 */ /* 0x000fc60000000006 */
[----:B------:R-:W0:Y:S01]  /*0120*/  MUFU.RCP R4, R7 ;  /* 0x0000000700047308 */ /* 0x000e220000001000 */
[----:B------:R-:W-:-:S04]  /*0130*/  FFMA R6, R3, R6, -5.692505874321796e-05 ;  /* 0xb86ec2d103067423 */ /* 0x000fc80000000006 */
[----:B------:R-:W-:-:S04]  /*0140*/  FFMA R6, R3, R6, -0.00073499057907611131668 ;  /* 0xba40ac6203067423 */ /* 0x000fc80000000006 */
[----:B------:R-:W-:-:S04]  /*0150*/  FFMA R6, R3, R6, -0.0029545999132096767426 ;  /* 0xbb41a1f603067423 */ /* 0x000fc80000000006 */
[----:B------:R-:W-:-:S04]  /*0160*/  FFMA R3, R3, R6, -0.016096029430627822876 ;  /* 0xbc83dbd203037423 */ /* 0x000fc80000000006 */
[----:B------:R-:W-:Y:S01]  /*0170*/  FMUL R0, R0, R3 ;  /* 0x0000000300007220 */ /* 0x000fe20000400000 */
[----:B0-----:R-:W-:-:S03]  /*0180*/  FFMA R5, -R7, R4, 1 ;  /* 0x3f80000007057423 */ /* 0x001fc60000000104 */
[----:B------:R-:W0:Y:S01]  /*0190*/  FCHK P0, R0, R7 ;  /* 0x0000000700007302 */ /* 0x000e220000000000 */
[----:B------:R-:W-:-:S04]  /*01a0*/  FFMA R5, R4, R5, R4 ;  /* 0x0000000504057223 */ /* 0x000fc80000000004 */
[----:B------:R-:W-:-:S04]  /*01b0*/  FFMA R4, R0, R5, RZ ;  /* 0x0000000500047223 */ /* 0x000fc800000000ff */
[----:B------:R-:W-:-:S04]  /*01c0*/  FFMA R3, -R7, R4, R0 ;  /* 0x0000000407037223 */ /* 0x000fc80000000100 */
[----:B------:R-:W-:Y:S01]  /*01d0*/  FFMA R9, R5, R3, R4 ;  /* 0x0000000305097223 */ /* 0x000fe20000000004 */
[----:B0-----:R-:W-:Y:S06]  /*01e0*/  @!P0 BRA `(.L_x_2) ;  /* 0x00000000000c8947 */ /* 0x001fec0003800000 */
[----:B------:R-:W-:-:S07]  /*01f0*/  MOV R4, 0x210 ;  /* 0x0000021000047802 */ /* 0x000fce0000000f00 */
[----:B------:R-:W-:Y:S05]  /*0200*/  CALL.REL.NOINC `($__internal_0_$__cuda_sm3x_div_rn_noftz_f32_slowpath) ;  /* 0x0000000000187944 */ /* 0x000fea0003c00000 */
[----:B------:R-:W-:-:S07]  /*0210*/  IMAD.MOV.U32 R9, RZ, RZ, R0 ;  /* 0x000000ffff097224 */ /* 0x000fce00078e0000 */
.L_x_2:
[----:B------:R-:W-:Y:S05]  /*0220*/  BSYNC.RECONVERGENT B0 ;  /* 0x0000000000007941 */ /* 0x000fea0003800200 */
.L_x_1:
[----:B------:R-:W0:Y:S02]  /*0230*/  LDC.64 R4, c[0x0][0x388] ;  /* 0x0000e200ff047b82 */ /* 0x000e240000000a00 */
[----:B0-----:R-:W-:-:S05]  /*0240*/  IMAD.WIDE.U32 R2, R2, 0x4, R4 ;  /* 0x0000000402027825 */ /* 0x001fca00078e0004 */
[----:B------:R-:W-:Y:S01]  /*0250*/  STG.E desc[UR4][R2.64], R9 ;  /* 0x0000000902007986 */ /* 0x000fe2000c101904 */
[----:B------:R-:W-:Y:S05]  /*0260*/  EXIT ;  /* 0x000000000000794d */ /* 0x000fea0003800000 */
        .weak           $__internal_0_$__cuda_sm3x_div_rn_noftz_f32_slowpath
        .type           $__internal_0_$__cuda_sm3x_div_rn_noftz_f32_slowpath,@function
        .size           $__internal_0_$__cuda_sm3x_div_rn_noftz_f32_slowpath,(.L_x_18 - $__internal_0_$__cuda_sm3x_div_rn_noftz_f32_slowpath)
$__internal_0_$__cuda_sm3x_div_rn_noftz_f32_slowpath:
[----:B------:R-:W-:Y:S01]  /*0270*/  SHF.R.U32.HI R5, RZ, 0x17, R7 ;  /* 0x00000017ff057819 */ /* 0x000fe20000011607 */
[----:B------:R-:W-:Y:S01]  /*0280*/  BSSY.RECONVERGENT B1, `(.L_x_3) ;  /* 0x0000064000017945 */ /* 0x000fe20003800200 */
[--C-:B------:R-:W-:Y:S01]  /*0290*/  SHF.R.U32.HI R3, RZ, 0x17, R0.reuse ;  /* 0x00000017ff037819 */ /* 0x100fe20000011600 */
[----:B------:R-:W-:Y:S01]  /*02a0*/  IMAD.MOV.U32 R8, RZ, RZ, R0 ;  /* 0x000000ffff087224 */ /* 0x000fe200078e0000 */
[----:B------:R-:W-:Y:S02]  /*02b0*/  LOP3.LUT R6, R5, 0xff, RZ, 0xc0, !PT ;  /* 0x000000ff05067812 */ /* 0x000fe400078ec0ff */
[----:B------:R-:W-:-:S03]  /*02c0*/  LOP3.LUT R5, R3, 0xff, RZ, 0xc0, !PT ;  /* 0x000000ff03057812 */ /* 0x000fc600078ec0ff */
[----:B------:R-:W-:Y:S02]  /*02d0*/  VIADD R11, R6, 0xffffffff ;  /* 0xffffffff060b7836 */ /* 0x000fe40000000000 */
[----:B------:R-:W-:-:S03]  /*02e0*/  VIADD R10, R5, 0xffffffff ;  /* 0xffffffff050a7836 */ /* 0x000fc60000000000 */
[----:B------:R-:W-:-:S04]  /*02f0*/  ISETP.GT.U32.AND P0, PT, R11, 0xfd, PT ;  /* 0x000000fd0b00780c */ /* 0x000fc80003f04070 */
[----:B------:R-:W-:-:S13]  /*0300*/  ISETP.GT.U32.OR P0, PT, R10, 0xfd, P0 ;  /* 0x000000fd0a00780c */ /* 0x000fda0000704470 */
[----:B------:R-:W-:Y:S01]  /*0310*/  @!P0 IMAD.MOV.U32 R9, RZ, RZ, RZ ;  /* 0x000000ffff098224 */ /* 0x000fe200078e00ff */
[----:B------:R-:W-:Y:S06]  /*0320*/  @!P0 BRA `(.L_x_4) ;  /* 0x0000000000608947 */ /* 0x000fec0003800000 */
[----:B------:R-:W-:Y:S02]  /*0330*/  FSETP.GTU.FTZ.AND P0, PT, |R0|, +INF , PT ;  /* 0x7f8000000000780b */ /* 0x000fe40003f1c200 */
[----:B------:R-:W-:Y:S02]  /*0340*/  FSETP.GTU.FTZ.AND P1, PT, |R7|, +INF , PT ;  /* 0x7f8000000700780b */ /* 0x000fe40003f3c200 */
[----:B------:R-:W-:Y:S02]  /*0350*/  MOV R3, R7 ;  /* 0x0000000700037202 */ /* 0x000fe40000000f00 */
[----:B------:R-:W-:-:S13]  /*0360*/  PLOP3.LUT P0, PT, P0, P1, PT, 0xf8, 0x8f ;  /* 0x00000000008f781c */ /* 0x000fda0000703f70 */
[----:B------:R-:W-:Y:S05]  /*0370*/  @P0 BRA `(.L_x_5) ;  /* 0x00000004004c0947 */ /* 0x000fea0003800000 */
[----:B------:R-:W-:-:S13]  /*0380*/  LOP3.LUT P0, RZ, R7, 0x7fffffff, R8, 0xc8, !PT ;  /* 0x7fffffff07ff7812 */ /* 0x000fda000780c808 */
[----:B------:R-:W-:Y:S05]  /*0390*/  @!P0 BRA `(.L_x_6) ;  /* 0x00000004003c8947 */ /* 0x000fea0003800000 */
[C---:B------:R-:W-:Y:S02]  /*03a0*/  FSETP.NEU.FTZ.AND P2, PT, |R0|.reuse, +INF , PT ;  /* 0x7f8000000000780b */ /* 0x040fe40003f5d200 */
[----:B------:R-:W-:Y:S02]  /*03b0*/  FSETP.NEU.FTZ.AND P1, PT, |R3|, +INF , PT ;  /* 0x7f8000000300780b */ /* 0x000fe40003f3d200 */
[----:B------:R-:W-:-:S11]  /*03c0*/  FSETP.NEU.FTZ.AND P0, PT, |R0|, +INF , PT ;  /* 0x7f8000000000780b */ /* 0x000fd60003f1d200 */
[----:B------:R-:W-:Y:S05]  /*03d0*/  @!P1 BRA !P2, `(.L_x_6) ;  /* 0x00000004002c9947 */ /* 0x000fea0005000000 */
[----:B------:R-:W-:-:S04]  /*03e0*/  LOP3.LUT P2, RZ, R8, 0x7fffffff, RZ, 0xc0, !PT ;  /* 0x7fffffff08ff7812 */ /* 0x000fc8000784c0ff */
[----:B------:R-:W-:-:S13]  /*03f0*/  PLOP3.LUT P1, PT, P1, P2, PT, 0x2f, 0xf2 ;  /* 0x0000000000f2781c */ /* 0x000fda0000f24577 */
[----:B------:R-:W-:Y:S05]  /*0400*/  @P1 BRA `(.L_x_7) ;  /* 0x0000000400181947 */ /* 0x000fea0003800000 */
[----:B------:R-:W-:-:S04]  /*0410*/  LOP3.LUT P1, RZ, R7, 0x7fffffff, RZ, 0xc0, !PT ;  /* 0x7fffffff07ff7812 */ /* 0x000fc8000782c0ff */
[----:B------:R-:W-:-:S13]  /*0420*/  PLOP3.LUT P0, PT, P0, P1, PT, 0x2f, 0xf2 ;  /* 0x0000000000f2781c */ /* 0x000fda0000702577 */
[----:B------:R-:W-:Y:S05]  /*0430*/  @P0 BRA `(.L_x_8) ;  /* 0x0000000400000947 */ /* 0x000fea0003800000 */
[----:B------:R-:W-:Y:S02]  /*0440*/  ISETP.GE.AND P0, PT, R10, RZ, PT ;  /* 0x000000ff0a00720c */ /* 0x000fe40003f06270 */
[----:B------:R-:W-:-:S11]  /*0450*/  ISETP.GE.AND P1, PT, R11, RZ, PT ;  /* 0x000000ff0b00720c */ /* 0x000fd60003f26270 */
[----:B------:R-:W-:Y:S02]  /*0460*/  @P0 IMAD.MOV.U32 R9, RZ, RZ, RZ ;  /* 0x000000ffff090224 */ /* 0x000fe400078e00ff */
[----:B------:R-:W-:Y:S01]  /*0470*/  @!P0 FFMA R8, R0, 1.84467440737095516160e+19, RZ ;  /* 0x5f80000000088823 */ /* 0x000fe200000000ff */
[----:B------:R-:W-:Y:S02]  /*0480*/  @!P0 IMAD.MOV.U32 R9, RZ, RZ, -0x40 ;  /* 0xffffffc0ff098424 */ /* 0x000fe400078e00ff */
[----:B------:R-:W-:Y:S02]  /*0490*/  @!P1 FFMA R7, R3, 1.84467440737095516160e+19, RZ ;  /* 0x5f80000003079823 */ /* 0x000fe400000000ff */
[----:B------:R-:W-:-:S07]  /*04a0*/  @!P1 VIADD R9, R9, 0x40 ;  /* 0x0000004009099836 */ /* 0x000fce0000000000 */
.L_x_4:
[----:B------:R-:W-:Y:S01]  /*04b0*/  LEA R0, R6, 0xc0800000, 0x17 ;  /* 0xc080000006007811 */ /* 0x000fe200078eb8ff */
[----:B------:R-:W-:Y:S01]  /*04c0*/  BSSY.RECONVERGENT B2, `(.L_x_9) ;  /* 0x0000036000027945 */ /* 0x000fe20003800200 */
[----:B------:R-:W-:-:S03]  /*04d0*/  IADD3 R5, PT, PT, R5, -0x7f, RZ ;  /* 0xffffff8105057810 */ /* 0x000fc60007ffe0ff */
[----:B------:R-:W-:Y:S01]  /*04e0*/  IMAD.IADD R7, R7, 0x1, -R0 ;  /* 0x0000000107077824 */ /* 0x000fe200078e0a00 */
[C---:B------:R-:W-:Y:S01]  /*04f0*/  IADD3 R6, PT, PT, R5.reuse, 0x7f, -R6 ;  /* 0x0000007f05067810 */ /* 0x040fe20007ffe806 */
[----:B------:R-:W-:Y:S02]  /*0500*/  IMAD R0, R5, -0x800000, R8 ;  /* 0xff80000005007824 */ /* 0x000fe400078e0208 */
[----:B------:R-:W0:Y:S01]  /*0510*/  MUFU.RCP R3, R7 ;  /* 0x0000000700037308 */ /* 0x000e220000001000 */
[----:B------:R-:W-:Y:S01]  /*0520*/  FADD.FTZ R11, -R7, -RZ ;  /* 0x800000ff070b7221 */ /* 0x000fe20000010100 */
[----:B------:R-:W-:-:S03]  /*0530*/  IMAD.IADD R6, R6, 0x1, R9 ;  /* 0x0000000106067824 */ /* 0x000fc600078e0209 */
[----:B0-----:R-:W-:-:S04]  /*0540*/  FFMA R10, R3, R11, 1 ;  /* 0x3f800000030a7423 */ /* 0x001fc8000000000b */
[----:B------:R-:W-:-:S04]  /*0550*/  FFMA R10, R3, R10, R3 ;  /* 0x0000000a030a7223 */ /* 0x000fc80000000003 */
[----:B------:R-:W-:-:S04]  /*0560*/  FFMA R3, R0, R10, RZ ;  /* 0x0000000a00037223 */ /* 0x000fc800000000ff */
[----:B------:R-:W-:-:S04]  /*0570*/  FFMA R8, R11, R3, R0 ;  /* 0x000000030b087223 */ /* 0x000fc80000000000 */
[----:B------:R-:W-:-:S04]  /*0580*/  FFMA R13, R10, R8, R3 ;  /* 0x000000080a0d7223 */ /* 0x000fc80000000003 */
[----:B------:R-:W-:-:S04]  /*0590*/  FFMA R8, R11, R13, R0 ;  /* 0x0000000d0b087223 */ /* 0x000fc80000000000 */
[----:B------:R-:W-:-:S05]  /*05a0*/  FFMA R0, R10, R8, R13 ;  /* 0x000000080a007223 */ /* 0x000fca000000000d */
[----:B------:R-:W-:-:S04]  /*05b0*/  SHF.R.U32.HI R3, RZ, 0x17, R0 ;  /* 0x00000017ff037819 */ /* 0x000fc80000011600 */
[----:B------:R-:W-:-:S05]  /*05c0*/  LOP3.LUT R3, R3, 0xff, RZ, 0xc0, !PT ;  /* 0x000000ff03037812 */ /* 0x000fca00078ec0ff */
[----:B------:R-:W-:-:S04]  /*05d0*/  IMAD.IADD R7, R3, 0x1, R6 ;  /* 0x0000000103077824 */ /* 0x000fc800078e0206 */
[----:B------:R-:W-:-:S05]  /*05e0*/  VIADD R3, R7, 0xffffffff ;  /* 0xffffffff07037836 */ /* 0x000fca0000000000 */
[----:B------:R-:W-:-:S13]  /*05f0*/  ISETP.GE.U32.AND P0, PT, R3, 0xfe, PT ;  /* 0x000000fe0300780c */ /* 0x000fda0003f06070 */
[----:B------:R-:W-:Y:S05]  /*0600*/  @!P0 BRA `(.L_x_10) ;  /* 0x0000000000808947 */ /* 0x000fea0003800000 */
[----:B------:R-:W-:-:S13]  /*0610*/  ISETP.GT.AND P0, PT, R7, 0xfe, PT ;  /* 0x000000fe0700780c */ /* 0x000fda0003f04270 */
[----:B------:R-:W-:Y:S05]  /*0620*/  @P0 BRA `(.L_x_11) ;  /* 0x00000000006c0947 */ /* 0x000fea0003800000 */
[----:B------:R-:W-:-:S13]  /*0630*/  ISETP.GE.AND P0, PT, R7, 0x1, PT ;  /* 0x000000010700780c */ /* 0x000fda0003f06270 */
[----:B------:R-:W-:Y:S05]  /*0640*/  @P0 BRA `(.L_x_12) ;  /* 0x0000000000740947 */ /* 0x000fea0003800000 */
[----:B------:R-:W-:Y:S02]  /*0650*/  ISETP.GE.AND P0, PT, R7, -0x18, PT ;  /* 0xffffffe80700780c */ /* 0x000fe40003f06270 */
[----:B------:R-:W-:-:S11]  /*0660*/  LOP3.LUT R0, R0, 0x80000000, RZ, 0xc0, !PT ;  /* 0x8000000000007812 */ /* 0x000fd600078ec0ff */
[----:B------:R-:W-:Y:S05]  /*0670*/  @!P0 BRA `(.L_x_12) ;  /* 0x0000000000688947 */ /* 0x000fea0003800000 */
[CCC-:B------:R-:W-:Y:S01]  /*0680*/  FFMA.RZ R3, R10.reuse, R8.reuse, R13.reuse ;  /* 0x000000080a037223 */ /* 0x1c0fe2000000c00d */
[CCC-:B------:R-:W-:Y:S01]  /*0690*/  FFMA.RM R6, R10.reuse, R8.reuse, R13.reuse ;  /* 0x000000080a067223 */ /* 0x1c0fe2000000400d */
[C---:B------:R-:W-:Y:S02]  /*06a0*/  ISETP.NE.AND P2, PT, R7.reuse, RZ, PT ;  /* 0x000000ff0700720c */ /* 0x040fe40003f45270 */
[----:B------:R-:W-:Y:S02]  /*06b0*/  ISETP.NE.AND P1, PT, R7, RZ, PT ;  /* 0x000000ff0700720c */ /* 0x000fe40003f25270 */
[----:B------:R-:W-:Y:S01]  /*06c0*/  LOP3.LUT R5, R3, 0x7fffff, RZ, 0xc0, !PT ;  /* 0x007fffff03057812 */ /* 0x000fe200078ec0ff */
[----:B------:R-:W-:Y:S01]  /*06d0*/  FFMA.RP R3, R10, R8, R13 ;  /* 0x000000080a037223 */ /* 0x000fe2000000800d */
[C---:B------:R-:W-:Y:S01]  /*06e0*/  VIADD R8, R7.reuse, 0x20 ;  /* 0x0000002007087836 */ /* 0x040fe20000000000 */
[----:B------:R-:W-:Y:S02]  /*06f0*/  IADD3 R7, PT, PT, -R7, RZ, RZ ;  /* 0x000000ff07077210 */ /* 0x000fe40007ffe1ff */
[----:B------:R-:W-:-:S02]  /*0700*/  LOP3.LUT R5, R5, 0x800000, RZ, 0xfc, !PT ;  /* 0x0080000005057812 */ /* 0x000fc400078efcff */
[----:B------:R-:W-:Y:S02]  /*0710*/  FSETP.NEU.FTZ.AND P0, PT, R3, R6, PT ;  /* 0x000000060300720b */ /* 0x000fe40003f1d000 */
[----:B------:R-:W-:Y:S02]  /*0720*/  SHF.L.U32 R8, R5, R8, RZ ;  /* 0x0000000805087219 */ /* 0x000fe400000006ff */
[----:B------:R-:W-:Y:S02]  /*0730*/  SEL R6, R7, RZ, P2 ;  /* 0x000000ff07067207 */ /* 0x000fe40001000000 */
[----:B------:R-:W-:Y:S02]  /*0740*/  ISETP.NE.AND P1, PT, R8, RZ, P1 ;  /* 0x000000ff0800720c */ /* 0x000fe40000f25270 */
[----:B------:R-:W-:Y:S02]  /*0750*/  SHF.R.U32.HI R6, RZ, R6, R5 ;  /* 0x00000006ff067219 */ /* 0x000fe40000011605 */
[----:B------:R-:W-:-:S02]  /*0760*/  PLOP3.LUT P0, PT, P0, P1, PT, 0xf8, 0x8f ;  /* 0x00000000008f781c */ /* 0x000fc40000703f70 */
[----:B------:R-:W-:Y:S02]  /*0770*/  SHF.R.U32.HI R8, RZ, 0x1, R6 ;  /* 0x00000001ff087819 */ /* 0x000fe40000011606 */
[----:B------:R-:W-:-:S04]  /*0780*/  SEL R3, RZ, 0x1, !P0 ;  /* 0x00000001ff037807 */ /* 0x000fc80004000000 */
[----:B------:R-:W-:-:S04]  /*0790*/  LOP3.LUT R3, R3, 0x1, R8, 0xf8, !PT ;  /* 0x0000000103037812 */ /* 0x000fc800078ef808 */
[----:B------:R-:W-:-:S05]  /*07a0*/  LOP3.LUT R3, R3, R6, RZ, 0xc0, !PT ;  /* 0x0000000603037212 */ /* 0x000fca00078ec0ff */
[----:B------:R-:W-:-:S05]  /*07b0*/  IMAD.IADD R3, R8, 0x1, R3 ;  /* 0x0000000108037824 */ /* 0x000fca00078e0203 */
[----:B------:R-:W-:Y:S01]  /*07c0*/  LOP3.LUT R0, R3, R0, RZ, 0xfc, !PT ;  /* 0x0000000003007212 */ /* 0x000fe200078efcff */
[----:B------:R-:W-:Y:S06]  /*07d0*/  BRA `(.L_x_12) ;  /* 0x0000000000107947 */ /* 0x000fec0003800000 */
.L_x_11:
[----:B------:R-:W-:-:S04]  /*07e0*/  LOP3.LUT R0, R0, 0x80000000, RZ, 0xc0, !PT ;  /* 0x8000000000007812 */ /* 0x000fc800078ec0ff */
[----:B------:R-:W-:Y:S01]  /*07f0*/  LOP3.LUT R0, R0, 0x7f800000, RZ, 0xfc, !PT ;  /* 0x7f80000000007812 */ /* 0x000fe200078efcff */
[----:B------:R-:W-:Y:S06]  /*0800*/  BRA `(.L_x_12) ;  /* 0x0000000000047947 */ /* 0x000fec0003800000 */
.L_x_10:
[----:B------:R-:W-:-:S07]  /*0810*/  IMAD R0, R6, 0x800000, R0 ;  /* 0x0080000006007824 */ /* 0x000fce00078e0200 */
.L_x_12:
[----:B------:R-:W-:Y:S05]  /*0820*/  BSYNC.RECONVERGENT B2 ;  /* 0x0000000000027941 */ /* 0x000fea0003800200 */
.L_x_9:
[----:B------:R-:W-:Y:S05]  /*0830*/  BRA `(.L_x_13) ;  /* 0x0000000000207947 */ /* 0x000fea0003800000 */
.L_x_8:
[----:B------:R-:W-:-:S04]  /*0840*/  LOP3.LUT R0, R7, 0x80000000, R8, 0x48, !PT ;  /* 0x8000000007007812 */ /* 0x000fc800078e4808 */
[----:B------:R-:W-:Y:S01]  /*0850*/  LOP3.LUT R0, R0, 0x7f800000, RZ, 0xfc, !PT ;  /* 0x7f80000000007812 */ /* 0x000fe200078efcff */
[----:B------:R-:W-:Y:S06]  /*0860*/  BRA `(.L_x_13) ;  /* 0x0000000000147947 */ /* 0x000fec0003800000 */
.L_x_7:
[----:B------:R-:W-:Y:S01]  /*0870*/  LOP3.LUT R0, R7, 0x80000000, R8, 0x48, !PT ;  /* 0x8000000007007812 */ /* 0x000fe200078e4808 */
[----:B------:R-:W-:Y:S06]  /*0880*/  BRA `(.L_x_13) ;  /* 0x00000000000c7947 */ /* 0x000fec0003800000 */
.L_x_6:
[----:B------:R-:W0:Y:S01]  /*0890*/  MUFU.RSQ R0, -QNAN ;  /* 0xffc0000000007908 */ /* 0x000e220000001400 */
[----:B------:R-:W-:Y:S05]  /*08a0*/  BRA `(.L_x_13) ;  /* 0x0000000000047947 */ /* 0x000fea0003800000 */
.L_x_5:
[----:B------:R-:W-:-:S07]  /*08b0*/  FADD.FTZ R0, R0, R3 ;  /* 0x0000000300007221 */ /* 0x000fce0000010000 */
.L_x_13:
[----:B------:R-:W-:Y:S05]  /*08c0*/  BSYNC.RECONVERGENT B1 ;  /* 0x0000000000017941 */ /* 0x000fea0003800200 */
.L_x_3:
[----:B------:R-:W-:-:S04]  /*08d0*/  IMAD.MOV.U32 R5, RZ, RZ, 0x0 ;  /* 0x00000000ff057424 */ /* 0x000fc800078e00ff */
[----:B0-----:R-:W-:Y:S05]  /*08e0*/  RET.REL.NODEC R4 `(default_function_kernel_2) ;  /* 0xfffffff404c47950 */ /* 0x001fea0003c3ffff */
.L_x_14:
        /* <DEDUP_REMOVED lines=9> */
.L_x_18:


//--------------------- .text.default_function_kernel_1 --------------------------
	.section	.text.default_function_kernel_1,"ax",@progbits
	.align	128
        .global         default_function_kernel_1
        .type           default_function_kernel_1,@function
        .size           default_function_kernel_1,(.L_x_21 - default_function_kernel_1)
        .other          default_function_kernel_1,@"STO_CUDA_ENTRY STV_DEFAULT"
default_function_kernel_1:
.text.default_function_kernel_1:
[----:B------:R-:W-:Y:S01]  /*0000*/  LDC R1, c[0x0][0x37c] ;  /* 0x0000df00ff017b82 */ /* 0x000fe20000000800 */
[----:B------:R-:W0:Y:S07]  /*0010*/  S2R R5, SR_TID.X ;  /* 0x0000000000057919 */ /* 0x000e2e0000002100 */
[----:B------:R-:W0:Y:S01]  /*0020*/  LDC.64 R2, c[0x0][0x380] ;  /* 0x0000e000ff027b82 */ /* 0x000e220000000a00 */
[----:B------:R-:W1:Y:S01]  /*0030*/  LDCU.64 UR4, c[0x0][0x358] ;  /* 0x00006b00ff0477ac */ /* 0x000e620008000a00 */
[----:B0-----:R-:W-:-:S05]  /*0040*/  IMAD.WIDE.U32 R2, R5, 0x4, R2 ;  /* 0x0000000405027825 */ /* 0x001fca00078e0002 */
[----:B-1----:R-:W2:Y:S01]  /*0050*/  LDG.E R7, desc[UR4][R2.64] ;  /* 0x0000000402077981 */ /* 0x002ea2000c1e1900 */
[----:B------:R-:W-:Y:S01]  /*0060*/  BSSY.RECONVERGENT B0, `(.L_x_15) ;  /* 0x0000014000007945 */ /* 0x000fe20003800200 */
[----:B--2---:R-:W-:-:S13]  /*0070*/  FSETP.GT.AND P0, PT, R7, RZ, PT ;  /* 0x000000ff0700720b */ /* 0x004fda0003f04000 */
[----:B------:R-:W-:Y:S05]  /*0080*/  @P0 BRA `(.L_x_16) ;  /* 0x0000000000440947 */ /* 0x000fea0003800000 */
[----:B------:R-:W-:-:S05]  /*0090*/  LOP3.LUT R0, R5, 0xffff, RZ, 0xc0, !PT ;  /* 0x0000ffff05007812 */ /* 0x000fca00078ec0ff */
[----:B------:R-:W-:-:S05]  /*00a0*/  IMAD R0, R0, 0x19a, RZ ;  /* 0x0000019a00007824 */ /* 0x000fca00078e02ff */
[----:B------:R-:W-:-:S04]  /*00b0*/  SHF.R.U32.HI R0, RZ, 0x10, R0 ;  /* 0x00000010ff007819 */ /* 0x000fc80000011600 */
[----:B------:R-:W-:-:S05]  /*00c0*/  PRMT R0, R0, 0x9910, RZ ;  /* 0x0000991000007816 */ /* 0x000fca00000000ff */
[----:B------:R-:W-:-:S04]  /*00d0*/  IMAD R0, R0, 0xa0, RZ ;  /* 0x000000a000007824 */ /* 0x000fc800078e02ff */
[----:B------:R-:W-:-:S05]  /*00e0*/  IMAD.MOV R0, RZ, RZ, -R0 ;  /* 0x000000ffff007224 */ /* 0x000fca00078e0a00 */
[----:B------:R-:W-:-:S05]  /*00f0*/  PRMT R0, R0, 0x7710, RZ ;  /* 0x0000771000007816 */ /* 0x000fca00000000ff */
[----:B------:R-:W-:Y:S02]  /*0100*/  IMAD.IADD R0, R0, 0x1, R5 ;  /* 0x0000000100007824 */ /* 0x000fe400078e0205 */
[----:B------:R-:W0:Y:S03]  /*0110*/  LDC.64 R4, c[0x0][0x388] ;  /* 0x0000e200ff047b82 */ /* 0x000e260000000a00 */
[----:B------:R-:W-:-:S05]  /*0120*/  PRMT R0, R0, 0x9910, RZ ;  /* 0x0000991000007816 */ /* 0x000fca00000000ff */
[----:B------:R-:W-:-:S05]  /*0130*/  IMAD R0, R0, 0xcd, RZ ;  /* 0x000000cd00007824 */ /* 0x000fca00078e02ff */
[----:B------:R-:W-:-:S04]  /*0140*/  LOP3.LUT R0, R0, 0xffff, RZ, 0xc0, !PT ;  /* 0x0000ffff00007812 */ /* 0x000fc800078ec0ff */
[----:B------:R-:W-:-:S04]  /*0150*/  SHF.R.U32.HI R0, RZ, 0xa, R0 ;  /* 0x0000000aff007819 */ /* 0x000fc80000011600 */
[----:B------:R-:W-:-:S05]  /*0160*/  LOP3.LUT R9, R0, 0xffff, RZ, 0xc0, !PT ;  /* 0x0000ffff00097812 */ /* 0x000fca00078ec0ff */
[----:B0-----:R-:W-:-:S06]  /*0170*/  IMAD.WIDE.U32 R4, R9, 0x4, R4 ;  /* 0x0000000409047825 */ /* 0x001fcc00078e0004 */
[----:B------:R-:W2:Y:S02]  /*0180*/  LDG.E.CONSTANT R4, desc[UR4][R4.64] ;  /* 0x0000000404047981 */ /* 0x000ea4000c1e9900 */
[----:B--2---:R-:W-:-:S07]  /*0190*/  FMUL R7, R7, R4 ;  /* 0x0000000407077220 */ /* 0x004fce0000400000 */
.L_x_16:
[----:B------:R-:W-:Y:S05]  /*01a0*/  BSYNC.RECONVERGENT B0 ;  /* 0x0000000000007941 */ /* 0x000fea0003800200 */
.L_x_15:
[----:B------:R-:W-:Y:S01]  /*01b0*/  STG.E desc[UR4][R2.64], R7 ;  /* 0x0000000702007986 */ /* 0x000fe2000c101904 */
[----:B------:R-:W-:Y:S05]  /*01c0*/  EXIT ;  /* 0x000000000000794d */ /* 0x000fea0003800000 */
.L_x_17:
        /* <DEDUP_REMOVED lines=11> */
.L_x_21:


//--------------------- .nv.shared.reserved.0     --------------------------
	.section	.nv.shared.reserved.0,"aw",@nobits
	.weak		__nv_reservedSMEM_offset_0_alias
	.size		__nv_reservedSMEM_offset_0_alias, 0, 64
	.other		__nv_reservedSMEM_offset_0_alias,@"STO_CUDA_RESERVED_SHARED STV_DEFAULT"
__nv_reservedSMEM_offset_0_alias:
	.zero		0
	.zero		64


//--------------------- .nv.constant0.default_function_kernel --------------------------
	.section	.nv.constant0.default_function_kernel,"a",@progbits
	.sectionflags	@""
	.align	4
.nv.constant0.default_function_kernel:
	.zero		912


//--------------------- .nv.constant0.default_function_kernel_2 --------------------------
	.section	.nv.constant0.default_function_kernel_2,"a",@progbits
	.sectionflags	@""
	.align	4
.nv.constant0.default_function_kernel_2:
	.zero		912


//--------------------- .nv.constant0.default_function_kernel_1 --------------------------
	.section	.nv.constant0.default_function_kernel_1,"a",@progbits
	.sectionflags	@""
	.align	4
.nv.constant0.default_function_kernel_1:
	.zero		912


//--------------------- SYMBOLS --------------------------

	.type		.nv.reservedSmem.offset0,@object
	.size		.nv.reservedSmem.offset0,0x4
